//
// Generated by NVIDIA NVVM Compiler
//
// Compiler Build ID: CL-36424714
// Cuda compilation tools, release 13.0, V13.0.88
// Based on NVVM 20.0.0
//

.version 9.0
.target sm_100
.address_size 64

	// .globl	_Z9AddKernelPfS_S_i

.visible .entry _Z9AddKernelPfS_S_i(
	.param .u64 .ptr .align 1 _Z9AddKernelPfS_S_i_param_0,
	.param .u64 .ptr .align 1 _Z9AddKernelPfS_S_i_param_1,
	.param .u64 .ptr .align 1 _Z9AddKernelPfS_S_i_param_2,
	.param .u32 _Z9AddKernelPfS_S_i_param_3
)
{
	.reg .pred 	%p<7>;
	.reg .b32 	%r<31>;
	.reg .b32 	%f<16>;
	.reg .b64 	%rd<25>;

	ld.param.u64 	%rd4, [_Z9AddKernelPfS_S_i_param_0];
	ld.param.u64 	%rd5, [_Z9AddKernelPfS_S_i_param_1];
	ld.param.u64 	%rd6, [_Z9AddKernelPfS_S_i_param_2];
	ld.param.u32 	%r12, [_Z9AddKernelPfS_S_i_param_3];
	cvta.to.global.u64 	%rd1, %rd6;
	cvta.to.global.u64 	%rd2, %rd5;
	cvta.to.global.u64 	%rd3, %rd4;
	mov.u32 	%r13, %ctaid.x;
	mov.u32 	%r14, %ntid.x;
	mov.u32 	%r15, %tid.x;
	mad.lo.s32 	%r29, %r13, %r14, %r15;
	mov.u32 	%r16, %nctaid.x;
	mul.lo.s32 	%r2, %r14, %r16;
	setp.ge.s32 	%p1, %r29, %r12;
	@%p1 bra 	$L__BB0_7;
	add.s32 	%r17, %r29, %r2;
	max.s32 	%r18, %r12, %r17;
	setp.lt.s32 	%p2, %r17, %r12;
	selp.u32 	%r19, 1, 0, %p2;
	add.s32 	%r20, %r17, %r19;
	sub.s32 	%r21, %r18, %r20;
	div.u32 	%r22, %r21, %r2;
	add.s32 	%r3, %r22, %r19;
	and.b32  	%r23, %r3, 3;
	setp.eq.s32 	%p3, %r23, 3;
	@%p3 bra 	$L__BB0_4;
	add.s32 	%r24, %r3, 1;
	and.b32  	%r25, %r24, 3;
	neg.s32 	%r27, %r25;
$L__BB0_3:
	.pragma "nounroll";
	mul.wide.s32 	%rd7, %r29, 4;
	add.s64 	%rd8, %rd1, %rd7;
	add.s64 	%rd9, %rd2, %rd7;
	add.s64 	%rd10, %rd3, %rd7;
	ld.global.f32 	%f1, [%rd10];
	ld.global.f32 	%f2, [%rd9];
	add.f32 	%f3, %f1, %f2;
	st.global.f32 	[%rd8], %f3;
	add.s32 	%r29, %r29, %r2;
	add.s32 	%r27, %r27, 1;
	setp.ne.s32 	%p4, %r27, 0;
	@%p4 bra 	$L__BB0_3;
$L__BB0_4:
	setp.lt.u32 	%p5, %r3, 3;
	@%p5 bra 	$L__BB0_7;
	mul.wide.s32 	%rd15, %r2, 4;
	shl.b32 	%r26, %r2, 2;
$L__BB0_6:
	mul.wide.s32 	%rd11, %r29, 4;
	add.s64 	%rd12, %rd3, %rd11;
	ld.global.f32 	%f4, [%rd12];
	add.s64 	%rd13, %rd2, %rd11;
	ld.global.f32 	%f5, [%rd13];
	add.f32 	%f6, %f4, %f5;
	add.s64 	%rd14, %rd1, %rd11;
	st.global.f32 	[%rd14], %f6;
	add.s64 	%rd16, %rd12, %rd15;
	ld.global.f32 	%f7, [%rd16];
	add.s64 	%rd17, %rd13, %rd15;
	ld.global.f32 	%f8, [%rd17];
	add.f32 	%f9, %f7, %f8;
	add.s64 	%rd18, %rd14, %rd15;
	st.global.f32 	[%rd18], %f9;
	add.s64 	%rd19, %rd16, %rd15;
	ld.global.f32 	%f10, [%rd19];
	add.s64 	%rd20, %rd17, %rd15;
	ld.global.f32 	%f11, [%rd20];
	add.f32 	%f12, %f10, %f11;
	add.s64 	%rd21, %rd18, %rd15;
	st.global.f32 	[%rd21], %f12;
	add.s64 	%rd22, %rd19, %rd15;
	ld.global.f32 	%f13, [%rd22];
	add.s64 	%rd23, %rd20, %rd15;
	ld.global.f32 	%f14, [%rd23];
	add.f32 	%f15, %f13, %f14;
	add.s64 	%rd24, %rd21, %rd15;
	st.global.f32 	[%rd24], %f15;
	add.s32 	%r29, %r26, %r29;
	setp.lt.s32 	%p6, %r29, %r12;
	@%p6 bra 	$L__BB0_6;
$L__BB0_7:
	ret;

}


// ===== COMPILED SASS (sm_100) =====

	.target	sm_100

	.elftype	@"ET_EXEC"


//--------------------- .note.nv.tkinfo           --------------------------
	.section	.note.nv.tkinfo,"",@"SHT_NOTE"
	.sectionflags	@"SHF_NOTE_NV_TKINFO"
	.tkinfo
        /*0018*/ 	.word	0x00000002
        /*0030*/ 	.string	""
        /*0030*/ 	.string	"ptxas"
        /*0030*/ 	.string	"Cuda compilation tools, release 13.0, V13.0.88"
        /*0030*/ 	.string	"Build cuda_13.0.r13.0/compiler.36424714_0"
        /*0030*/ 	.string	"-arch sm_100 -m 64 "



//--------------------- .note.nv.cuinfo           --------------------------
	.section	.note.nv.cuinfo,"",@"SHT_NOTE"
	.sectionflags	@"SHF_NOTE_NV_CUINFO"
        /*0018*/ 	.short	0x0002
        /*001a*/ 	.short	0x0064
        /*001c*/ 	.short	0x0082
	.zero		2


//--------------------- .nv.info                  --------------------------
	.section	.nv.info,"",@"SHT_CUDA_INFO"
	.align	4


	//----- nvinfo : EIATTR_REGCOUNT
	.align		4
        /*0000*/ 	.byte	0x04, 0x2f
        /*0002*/ 	.short	(.L_1 - .L_0)
	.align		4
.L_0:
        /*0004*/ 	.word	index@(_Z9AddKernelPfS_S_i)
        /*0008*/ 	.word	0x0000001a


	//----- nvinfo : EIATTR_FRAME_SIZE
	.align		4
.L_1:
        /*000c*/ 	.byte	0x04, 0x11
        /*000e*/ 	.short	(.L_3 - .L_2)
	.align		4
.L_2:
        /*0010*/ 	.word	index@(_Z9AddKernelPfS_S_i)
        /*0014*/ 	.word	0x00000000


	//----- nvinfo : EIATTR_MIN_STACK_SIZE
	.align		4
.L_3:
        /*0018*/ 	.byte	0x04, 0x12
        /*001a*/ 	.short	(.L_5 - .L_4)
	.align		4
.L_4:
        /*001c*/ 	.word	index@(_Z9AddKernelPfS_S_i)
        /*0020*/ 	.word	0x00000000
.L_5:


//--------------------- .nv.compat                --------------------------
	.section	.nv.compat,"",@"SHT_CUDA_COMPAT_INFO"
	.align	4
        /*0000*/ 	.byte	0x02, 0x09, 0x00, 0x00, 0x02, 0x02, 0x01, 0x00, 0x02, 0x05, 0x05, 0x00, 0x03, 0x07, 0x01, 0x01
        /*0010*/ 	.byte	0x02, 0x03, 0x00, 0x00, 0x02, 0x06, 0x01, 0x00, 0x04, 0x0b, 0x08, 0x00, 0x09, 0x00, 0x00, 0x00
        /*0020*/ 	.byte	0x00, 0x00, 0x00, 0x00


//--------------------- .nv.info._Z9AddKernelPfS_S_i --------------------------
	.section	.nv.info._Z9AddKernelPfS_S_i,"",@"SHT_CUDA_INFO"
	.sectionflags	@""
	.align	4


	//----- nvinfo : EIATTR_CUDA_API_VERSION
	.align		4
        /*0000*/ 	.byte	0x04, 0x37
        /*0002*/ 	.short	(.L_7 - .L_6)
.L_6:
        /*0004*/ 	.word	0x00000082


	//----- nvinfo : EIATTR_KPARAM_INFO
	.align		4
.L_7:
        /*0008*/ 	.byte	0x04, 0x17
        /*000a*/ 	.short	(.L_9 - .L_8)
.L_8:
        /*000c*/ 	.word	0x00000000
        /*0010*/ 	.short	0x0003
        /*0012*/ 	.short	0x0018
        /*0014*/ 	.byte	0x00, 0xf0, 0x11, 0x00


	//----- nvinfo : EIATTR_KPARAM_INFO
	.align		4
.L_9:
        /*0018*/ 	.byte	0x04, 0x17
        /*001a*/ 	.short	(.L_11 - .L_10)
.L_10:
        /*001c*/ 	.word	0x00000000
        /*0020*/ 	.short	0x0002
        /*0022*/ 	.short	0x0010
        /*0024*/ 	.byte	0x00, 0xf5, 0x21, 0x00


	//----- nvinfo : EIATTR_KPARAM_INFO
	.align		4
.L_11:
        /*0028*/ 	.byte	0x04, 0x17
        /*002a*/ 	.short	(.L_13 - .L_12)
.L_12:
        /*002c*/ 	.word	0x00000000
        /*0030*/ 	.short	0x0001
        /*0032*/ 	.short	0x0008
        /*0034*/ 	.byte	0x00, 0xf5, 0x21, 0x00


	//----- nvinfo : EIATTR_KPARAM_INFO
	.align		4
.L_13:
        /*0038*/ 	.byte	0x04, 0x17
        /*003a*/ 	.short	(.L_15 - .L_14)
.L_14:
        /*003c*/ 	.word	0x00000000
        /*0040*/ 	.short	0x0000
        /*0042*/ 	.short	0x0000
        /*0044*/ 	.byte	0x00, 0xf5, 0x21, 0x00


	//----- nvinfo : EIATTR_SPARSE_MMA_MASK
	.align		4
.L_15:
        /*0048*/ 	.byte	0x03, 0x50
        /*004a*/ 	.short	0x0000


	//----- nvinfo : EIATTR_MAXREG_COUNT
	.align		4
        /*004c*/ 	.byte	0x03, 0x1b
        /*004e*/ 	.short	0x00ff


	//----- nvinfo : EIATTR_MERCURY_ISA_VERSION
	.align		4
        /*0050*/ 	.byte	0x03, 0x5f
        /*0052*/ 	.short	0x0101


	//----- nvinfo : EIATTR_VRC_CTA_INIT_COUNT
	.align		4
        /*0054*/ 	.byte	0x02, 0x4a
	.zero		1
	.zero		1


	//----- nvinfo : EIATTR_EXIT_INSTR_OFFSETS
	.align		4
        /*0058*/ 	.byte	0x04, 0x1c
        /*005a*/ 	.short	(.L_17 - .L_16)


	//   ....[0]....
.L_16:
        /*005c*/ 	.word	0x00000090


	//   ....[1]....
        /*0060*/ 	.word	0x000003a0


	//   ....[2]....
        /*0064*/ 	.word	0x000005d0


	//----- nvinfo : EIATTR_CRS_STACK_SIZE
	.align		4
.L_17:
        /*0068*/ 	.byte	0x04, 0x1e
        /*006a*/ 	.short	(.L_19 - .L_18)
.L_18:
        /*006c*/ 	.word	0x00000000


	//----- nvinfo : EIATTR_CBANK_PARAM_SIZE
	.align		4
.L_19:
        /*0070*/ 	.byte	0x03, 0x19
        /*0072*/ 	.short	0x001c


	//----- nvinfo : EIATTR_PARAM_CBANK
	.align		4
        /*0074*/ 	.byte	0x04, 0x0a
        /*0076*/ 	.short	(.L_21 - .L_20)
	.align		4
.L_20:
        /*0078*/ 	.word	index@(.nv.constant0._Z9AddKernelPfS_S_i)
        /*007c*/ 	.short	0x0380
        /*007e*/ 	.short	0x001c


	//----- nvinfo : EIATTR_SW_WAR
	.align		4
.L_21:
        /*0080*/ 	.byte	0x04, 0x36
        /*0082*/ 	.short	(.L_23 - .L_22)
.L_22:
        /*0084*/ 	.word	0x00000008
.L_23:


//--------------------- .nv.callgraph             --------------------------
	.section	.nv.callgraph,"",@"SHT_CUDA_CALLGRAPH"
	.align	4
	.sectionentsize	8
	.align		4
        /*0000*/ 	.word	0x00000000
	.align		4
        /*0004*/ 	.word	0xffffffff
	.align		4
        /*0008*/ 	.word	0x00000000
	.align		4
        /*000c*/ 	.word	0xfffffffe
	.align		4
        /*0010*/ 	.word	0x00000000
	.align		4
        /*0014*/ 	.word	0xfffffffd
	.align		4
        /*0018*/ 	.word	0x00000000
	.align		4
        /*001c*/ 	.word	0xfffffffc


//--------------------- .text._Z9AddKernelPfS_S_i --------------------------
	.section	.text._Z9AddKernelPfS_S_i,"ax",@progbits
	.align	128
        .global         _Z9AddKernelPfS_S_i
        .type           _Z9AddKernelPfS_S_i,@function
        .size           _Z9AddKernelPfS_S_i,(.L_x_5 - _Z9AddKernelPfS_S_i)
        .other          _Z9AddKernelPfS_S_i,@"STO_CUDA_ENTRY STV_DEFAULT"
_Z9AddKernelPfS_S_i:
.text._Z9AddKernelPfS_S_i:
[----:B------:R-:W-:Y:S01]  /*0000*/  LDC R1, c[0x0][0x37c] ;  /* 0x0000df00ff017b82 */ /* 0x000fe20000000800 */
[----:B------:R-:W0:Y:S07]  /*0010*/  S2R R3, SR_TID.X ;  /* 0x0000000000037919 */ /* 0x000e2e0000002100 */
[----:B------:R-:W0:Y:S01]  /*0020*/  S2UR UR4, SR_CTAID.X ;  /* 0x00000000000479c3 */ /* 0x000e220000002500 */
[----:B------:R-:W1:Y:S07]  /*0030*/  LDCU UR6, c[0x0][0x398] ;  /* 0x00007300ff0677ac */ /* 0x000e6e0008000800 */
[----:B------:R-:W0:Y:S01]  /*0040*/  LDC R0, c[0x0][0x360] ;  /* 0x0000d800ff007b82 */ /* 0x000e220000000800 */
[----:B------:R-:W2:Y:S01]  /*0050*/  LDCU UR5, c[0x0][0x370] ;  /* 0x00006e00ff0577ac */ /* 0x000ea20008000800 */
[----:B0-----:R-:W-:-:S02]  /*0060*/  IMAD R3, R0, UR4, R3 ;  /* 0x0000000400037c24 */ /* 0x001fc4000f8e0203 */
[----:B--2---:R-:W-:-:S03]  /*0070*/  IMAD R0, R0, UR5, RZ ;  /* 0x0000000500007c24 */ /* 0x004fc6000f8e02ff */
[----:B-1----:R-:W-:-:S13]  /*0080*/  ISETP.GE.AND P0, PT, R3, UR6, PT ;  /* 0x0000000603007c0c */ /* 0x002fda000bf06270 */
[----:B------:R-:W-:Y:S05]  /*0090*/  @P0 EXIT ;  /* 0x000000000000094d */ /* 0x000fea0003800000 */
[----:B------:R-:W0:Y:S01]  /*00a0*/  I2F.U32.RP R8, R0 ;  /* 0x0000000000087306 */ /* 0x000e220000209000 */
[----:B------:R-:W-:Y:S01]  /*00b0*/  IADD3 R2, PT, PT, R0, R3, RZ ;  /* 0x0000000300027210 */ /* 0x000fe20007ffe0ff */
[----:B------:R-:W1:Y:S01]  /*00c0*/  LDCU.64 UR4, c[0x0][0x358] ;  /* 0x00006b00ff0477ac */ /* 0x000e620008000a00 */
[----:B------:R-:W-:Y:S01]  /*00d0*/  IADD3 R9, PT, PT, RZ, -R0, RZ ;  /* 0x80000000ff097210 */ /* 0x000fe20007ffe0ff */
[----:B------:R-:W-:Y:S01]  /*00e0*/  BSSY.RECONVERGENT B0, `(.L_x_0) ;  /* 0x000002b000007945 */ /* 0x000fe20003800200 */
[C---:B------:R-:W-:Y:S02]  /*00f0*/  ISETP.GE.AND P0, PT, R2.reuse, UR6, PT ;  /* 0x0000000602007c0c */ /* 0x040fe4000bf06270 */
[----:B------:R-:W-:Y:S02]  /*0100*/  VIMNMX R7, PT, PT, R2, UR6, !PT ;  /* 0x0000000602077c48 */ /* 0x000fe4000ffe0100 */
[----:B------:R-:W-:Y:S02]  /*0110*/  SEL R6, RZ, 0x1, P0 ;  /* 0x00000001ff067807 */ /* 0x000fe40000000000 */
[----:B------:R-:W-:-:S02]  /*0120*/  ISETP.NE.U32.AND P2, PT, R0, RZ, PT ;  /* 0x000000ff0000720c */ /* 0x000fc40003f45070 */
[----:B------:R-:W-:Y:S01]  /*0130*/  IADD3 R7, PT, PT, R7, -R2, -R6 ;  /* 0x8000000207077210 */ /* 0x000fe20007ffe806 */
[----:B0-----:R-:W0:Y:S02]  /*0140*/  MUFU.RCP R8, R8 ;  /* 0x0000000800087308 */ /* 0x001e240000001000 */
[----:B0-----:R-:W-:-:S06]  /*0150*/  IADD3 R4, PT, PT, R8, 0xffffffe, RZ ;  /* 0x0ffffffe08047810 */ /* 0x001fcc0007ffe0ff */
[----:B------:R0:W2:Y:S02]  /*0160*/  F2I.FTZ.U32.TRUNC.NTZ R5, R4 ;  /* 0x0000000400057305 */ /* 0x0000a4000021f000 */
[----:B0-----:R-:W-:Y:S02]  /*0170*/  HFMA2 R4, -RZ, RZ, 0, 0 ;  /* 0x00000000ff047431 */ /* 0x001fe400000001ff */
[----:B--2---:R-:W-:-:S04]  /*0180*/  IMAD R9, R9, R5, RZ ;  /* 0x0000000509097224 */ /* 0x004fc800078e02ff */
[----:B------:R-:W-:-:S06]  /*0190*/  IMAD.HI.U32 R8, R5, R9, R4 ;  /* 0x0000000905087227 */ /* 0x000fcc00078e0004 */
[----:B------:R-:W-:-:S05]  /*01a0*/  IMAD.HI.U32 R5, R8, R7, RZ ;  /* 0x0000000708057227 */ /* 0x000fca00078e00ff */
[----:B------:R-:W-:-:S05]  /*01b0*/  IADD3 R2, PT, PT, -R5, RZ, RZ ;  /* 0x000000ff05027210 */ /* 0x000fca0007ffe1ff */
[----:B------:R-:W-:-:S05]  /*01c0*/  IMAD R7, R0, R2, R7 ;  /* 0x0000000200077224 */ /* 0x000fca00078e0207 */
[----:B------:R-:W-:-:S13]  /*01d0*/  ISETP.GE.U32.AND P0, PT, R7, R0, PT ;  /* 0x000000000700720c */ /* 0x000fda0003f06070 */
[----:B------:R-:W-:Y:S02]  /*01e0*/  @P0 IADD3 R7, PT, PT, -R0, R7, RZ ;  /* 0x0000000700070210 */ /* 0x000fe40007ffe1ff */
[----:B------:R-:W-:Y:S02]  /*01f0*/  @P0 IADD3 R5, PT, PT, R5, 0x1, RZ ;  /* 0x0000000105050810 */ /* 0x000fe40007ffe0ff */
[----:B------:R-:W-:-:S13]  /*0200*/  ISETP.GE.U32.AND P1, PT, R7, R0, PT ;  /* 0x000000000700720c */ /* 0x000fda0003f26070 */
[----:B------:R-:W-:Y:S02]  /*0210*/  @P1 IADD3 R5, PT, PT, R5, 0x1, RZ ;  /* 0x0000000105051810 */ /* 0x000fe40007ffe0ff */
[----:B------:R-:W-:-:S04]  /*0220*/  @!P2 LOP3.LUT R5, RZ, R0, RZ, 0x33, !PT ;  /* 0x00000000ff05a212 */ /* 0x000fc800078e33ff */
[----:B------:R-:W-:-:S04]  /*0230*/  IADD3 R2, PT, PT, R6, R5, RZ ;  /* 0x0000000506027210 */ /* 0x000fc80007ffe0ff */
[C---:B------:R-:W-:Y:S02]  /*0240*/  LOP3.LUT R4, R2.reuse, 0x3, RZ, 0xc0, !PT ;  /* 0x0000000302047812 */ /* 0x040fe400078ec0ff */
[----:B------:R-:W-:Y:S02]  /*0250*/  ISETP.GE.U32.AND P1, PT, R2, 0x3, PT ;  /* 0x000000030200780c */ /* 0x000fe40003f26070 */
[----:B------:R-:W-:-:S13]  /*0260*/  ISETP.NE.AND P0, PT, R4, 0x3, PT ;  /* 0x000000030400780c */ /* 0x000fda0003f05270 */
[----:B-1----:R-:W-:Y:S05]  /*0270*/  @!P0 BRA `(.L_x_1) ;  /* 0x0000000000448947 */ /* 0x002fea0003800000 */
[----:B------:R-:W0:Y:S01]  /*0280*/  LDC.64 R4, c[0x0][0x390] ;  /* 0x0000e400ff047b82 */ /* 0x000e220000000a00 */
[----:B------:R-:W-:-:S04]  /*0290*/  IADD3 R2, PT, PT, R2, 0x1, RZ ;  /* 0x0000000102027810 */ /* 0x000fc80007ffe0ff */
[----:B------:R-:W-:-:S03]  /*02a0*/  LOP3.LUT R2, R2, 0x3, RZ, 0xc0, !PT ;  /* 0x0000000302027812 */ /* 0x000fc600078ec0ff */
[----:B------:R-:W1:Y:S01]  /*02b0*/  LDC.64 R6, c[0x0][0x380] ;  /* 0x0000e000ff067b82 */ /* 0x000e620000000a00 */
[----:B------:R-:W-:-:S07]  /*02c0*/  IADD3 R2, PT, PT, -R2, RZ, RZ ;  /* 0x000000ff02027210 */ /* 0x000fce0007ffe1ff */
[----:B------:R-:W2:Y:S02]  /*02d0*/  LDC.64 R8, c[0x0][0x388] ;  /* 0x0000e200ff087b82 */ /* 0x000ea40000000a00 */
.L_x_2:
[----:B--2---:R-:W-:-:S04]  /*02e0*/  IMAD.WIDE R12, R3, 0x4, R8 ;  /* 0x00000004030c7825 */ /* 0x004fc800078e0208 */
[C---:B-1----:R-:W-:Y:S02]  /*02f0*/  IMAD.WIDE R14, R3.reuse, 0x4, R6 ;  /* 0x00000004030e7825 */ /* 0x042fe400078e0206 */
[----:B------:R-:W2:Y:S04]  /*0300*/  LDG.E R13, desc[UR4][R12.64] ;  /* 0x000000040c0d7981 */ /* 0x000ea8000c1e1900 */
[----:B------:R-:W2:Y:S01]  /*0310*/  LDG.E R14, desc[UR4][R14.64] ;  /* 0x000000040e0e7981 */ /* 0x000ea2000c1e1900 */
[----:B0--3--:R-:W-:Y:S01]  /*0320*/  IMAD.WIDE R10, R3, 0x4, R4 ;  /* 0x00000004030a7825 */ /* 0x009fe200078e0204 */
[----:B------:R-:W-:Y:S02]  /*0330*/  IADD3 R2, PT, PT, R2, 0x1, RZ ;  /* 0x0000000102027810 */ /* 0x000fe40007ffe0ff */
[----:B------:R-:W-:-:S02]  /*0340*/  IADD3 R3, PT, PT, R0, R3, RZ ;  /* 0x0000000300037210 */ /* 0x000fc40007ffe0ff */
[----:B------:R-:W-:Y:S01]  /*0350*/  ISETP.NE.AND P0, PT, R2, RZ, PT ;  /* 0x000000ff0200720c */ /* 0x000fe20003f05270 */
[----:B--2---:R-:W-:-:S05]  /*0360*/  FADD R17, R14, R13 ;  /* 0x0000000d0e117221 */ /* 0x004fca0000000000 */
[----:B------:R3:W-:Y:S07]  /*0370*/  STG.E desc[UR4][R10.64], R17 ;  /* 0x000000110a007986 */ /* 0x0007ee000c101904 */
[----:B------:R-:W-:Y:S05]  /*0380*/  @P0 BRA `(.L_x_2) ;  /* 0xfffffffc00d40947 */ /* 0x000fea000383ffff */
.L_x_1:
[----:B------:R-:W-:Y:S05]  /*0390*/  BSYNC.RECONVERGENT B0 ;  /* 0x0000000000007941 */ /* 0x000fea0003800200 */
.L_x_0:
[----:B------:R-:W-:Y:S05]  /*03a0*/  @!P1 EXIT ;  /* 0x000000000000994d */ /* 0x000fea0003800000 */
.L_x_3:
[----:B------:R-:W3:Y:S08]  /*03b0*/  LDC.64 R4, c[0x0][0x380] ;  /* 0x0000e000ff047b82 */ /* 0x000ef00000000a00 */
[----:B------:R-:W0:Y:S01]  /*03c0*/  LDC.64 R6, c[0x0][0x388] ;  /* 0x0000e200ff067b82 */ /* 0x000e220000000a00 */
[----:B---3--:R-:W-:-:S07]  /*03d0*/  IMAD.WIDE R10, R3, 0x4, R4 ;  /* 0x00000004030a7825 */ /* 0x008fce00078e0204 */
[----:B------:R-:W1:Y:S01]  /*03e0*/  LDC.64 R4, c[0x0][0x390] ;  /* 0x0000e400ff047b82 */ /* 0x000e620000000a00 */
[----:B--2---:R-:W2:Y:S01]  /*03f0*/  LDG.E R2, desc[UR4][R10.64] ;  /* 0x000000040a027981 */ /* 0x004ea2000c1e1900 */
[----:B0-----:R-:W-:-:S05]  /*0400*/  IMAD.WIDE R12, R3, 0x4, R6 ;  /* 0x00000004030c7825 */ /* 0x001fca00078e0206 */
[----:B------:R-:W2:Y:S01]  /*0410*/  LDG.E R7, desc[UR4][R12.64] ;  /* 0x000000040c077981 */ /* 0x000ea2000c1e1900 */
[----:B-1----:R-:W-:-:S04]  /*0420*/  IMAD.WIDE R16, R3, 0x4, R4 ;  /* 0x0000000403107825 */ /* 0x002fc800078e0204 */
[----:B------:R-:W-:-:S04]  /*0430*/  IMAD.WIDE R4, R0, 0x4, R10 ;  /* 0x0000000400047825 */ /* 0x000fc800078e020a */
[----:B--2---:R-:W-:Y:S01]  /*0440*/  FADD R19, R2, R7 ;  /* 0x0000000702137221 */ /* 0x004fe20000000000 */
[----:B------:R-:W-:-:S04]  /*0450*/  IMAD.WIDE R6, R0, 0x4, R12 ;  /* 0x0000000400067825 */ /* 0x000fc800078e020c */
[----:B------:R0:W-:Y:S04]  /*0460*/  STG.E desc[UR4][R16.64], R19 ;  /* 0x0000001310007986 */ /* 0x0001e8000c101904 */
[----:B------:R-:W2:Y:S04]  /*0470*/  LDG.E R2, desc[UR4][R4.64] ;  /* 0x0000000404027981 */ /* 0x000ea8000c1e1900 */
[----:B------:R-:W2:Y:S01]  /*0480*/  LDG.E R15, desc[UR4][R6.64] ;  /* 0x00000004060f7981 */ /* 0x000ea2000c1e1900 */
[----:B------:R-:W-:-:S04]  /*0490*/  IMAD.WIDE R8, R0, 0x4, R16 ;  /* 0x0000000400087825 */ /* 0x000fc800078e0210 */
[----:B------:R-:W-:-:S04]  /*04a0*/  IMAD.WIDE R10, R0, 0x4, R4 ;  /* 0x00000004000a7825 */ /* 0x000fc800078e0204 */
[----:B------:R-:W-:-:S04]  /*04b0*/  IMAD.WIDE R12, R0, 0x4, R6 ;  /* 0x00000004000c7825 */ /* 0x000fc800078e0206 */
[----:B--2---:R-:W-:-:S05]  /*04c0*/  FADD R21, R2, R15 ;  /* 0x0000000f02157221 */ /* 0x004fca0000000000 */
        /* <DEDUP_REMOVED lines=8> */
[----:B------:R-:W1:Y:S04]  /*0550*/  LDG.E R4, desc[UR4][R4.64] ;  /* 0x0000000404047981 */ /* 0x000e68000c1e1900 */
[----:B------:R-:W1:Y:S01]  /*0560*/  LDG.E R7, desc[UR4][R6.64] ;  /* 0x0000000406077981 */ /* 0x000e62000c1e1900 */
[C---:B0-----:R-:W-:Y:S01]  /*0570*/  IMAD.WIDE R16, R0.reuse, 0x4, R14 ;  /* 0x0000000400107825 */ /* 0x041fe200078e020e */
[----:B------:R-:W-:-:S04]  /*0580*/  LEA R3, R0, R3, 0x2 ;  /* 0x0000000300037211 */ /* 0x000fc800078e10ff */
[----:B------:R-:W-:Y:S01]  /*0590*/  ISETP.GE.AND P0, PT, R3, UR6, PT ;  /* 0x0000000603007c0c */ /* 0x000fe2000bf06270 */
[----:B-1----:R-:W-:-:S05]  /*05a0*/  FADD R9, R4, R7 ;  /* 0x0000000704097221 */ /* 0x002fca0000000000 */
[----:B------:R2:W-:Y:S07]  /*05b0*/  STG.E desc[UR4][R16.64], R9 ;  /* 0x0000000910007986 */ /* 0x0005ee000c101904 */
[----:B------:R-:W-:Y:S05]  /*05c0*/  @!P0 BRA `(.L_x_3) ;  /* 0xfffffffc00788947 */ /* 0x000fea000383ffff */
[----:B------:R-:W-:Y:S05]  /*05d0*/  EXIT ;  /* 0x000000000000794d */ /* 0x000fea0003800000 */
.L_x_4:
[----:B------:R-:W-:-:S00]  /*05e0*/  BRA `(.L_x_4) ;  /* 0xfffffffc00fc7947 */ /* 0x000fc0000383ffff */
[----:B------:R-:W-:-:S00]  /*05f0*/  NOP ;  /* 0x0000000000007918 */ /* 0x000fc00000000000 */
        /* <DEDUP_REMOVED lines=8> */
.L_x_5:


//--------------------- .nv.shared.reserved.0     --------------------------
	.section	.nv.shared.reserved.0,"aw",@nobits
	.weak		__nv_reservedSMEM_offset_0_alias
	.size		__nv_reservedSMEM_offset_0_alias, 0, 64
	.other		__nv_reservedSMEM_offset_0_alias,@"STO_CUDA_RESERVED_SHARED STV_DEFAULT"
__nv_reservedSMEM_offset_0_alias:
	.zero		0
	.zero		64


//--------------------- .nv.constant0._Z9AddKernelPfS_S_i --------------------------
	.section	.nv.constant0._Z9AddKernelPfS_S_i,"a",@progbits
	.sectionflags	@""
	.align	4
.nv.constant0._Z9AddKernelPfS_S_i:
	.zero		924


//--------------------- SYMBOLS --------------------------

	.type		.nv.reservedSmem.offset0,@object
	.size		.nv.reservedSmem.offset0,0x4
